//
// Generated by NVIDIA NVVM Compiler
//
// Compiler Build ID: CL-36424714
// Cuda compilation tools, release 13.0, V13.0.88
// Based on NVVM 20.0.0
//

.version 9.0
.target sm_100
.address_size 64

	// .globl	_Z13dotProdKernelPfPKfS1_i
.extern .shared .align 16 .b8 partialSum[];

.visible .entry _Z13dotProdKernelPfPKfS1_i(
	.param .u64 .ptr .align 1 _Z13dotProdKernelPfPKfS1_i_param_0,
	.param .u64 .ptr .align 1 _Z13dotProdKernelPfPKfS1_i_param_1,
	.param .u64 .ptr .align 1 _Z13dotProdKernelPfPKfS1_i_param_2,
	.param .u32 _Z13dotProdKernelPfPKfS1_i_param_3
)
{
	.reg .pred 	%p<3>;
	.reg .b32 	%r<11>;
	.reg .b32 	%f<10>;
	.reg .b64 	%rd<12>;

	ld.param.u64 	%rd3, [_Z13dotProdKernelPfPKfS1_i_param_0];
	ld.param.u64 	%rd4, [_Z13dotProdKernelPfPKfS1_i_param_1];
	ld.param.u64 	%rd5, [_Z13dotProdKernelPfPKfS1_i_param_2];
	ld.param.u32 	%r6, [_Z13dotProdKernelPfPKfS1_i_param_3];
	mov.u32 	%r1, %ntid.x;
	mov.u32 	%r7, %ctaid.x;
	mov.u32 	%r8, %tid.x;
	mad.lo.s32 	%r2, %r1, %r7, %r8;
	setp.ge.u32 	%p1, %r2, %r6;
	mov.f32 	%f9, 0f00000000;
	@%p1 bra 	$L__BB0_3;
	mov.u32 	%r9, %nctaid.x;
	mul.lo.s32 	%r3, %r9, %r1;
	cvta.to.global.u64 	%rd1, %rd4;
	cvta.to.global.u64 	%rd2, %rd5;
	mov.f32 	%f9, 0f00000000;
	mov.u32 	%r10, %r2;
$L__BB0_2:
	mul.wide.u32 	%rd6, %r10, 4;
	add.s64 	%rd7, %rd1, %rd6;
	ld.global.f32 	%f6, [%rd7];
	add.s64 	%rd8, %rd2, %rd6;
	ld.global.f32 	%f7, [%rd8];
	fma.rn.f32 	%f9, %f6, %f7, %f9;
	add.s32 	%r10, %r10, %r3;
	setp.lt.u32 	%p2, %r10, %r6;
	@%p2 bra 	$L__BB0_2;
$L__BB0_3:
	cvta.to.global.u64 	%rd9, %rd3;
	mul.wide.u32 	%rd10, %r2, 4;
	add.s64 	%rd11, %rd9, %rd10;
	st.global.f32 	[%rd11], %f9;
	ret;

}
	// .globl	_Z15reductionKernelPfPKfi
.visible .entry _Z15reductionKernelPfPKfi(
	.param .u64 .ptr .align 1 _Z15reductionKernelPfPKfi_param_0,
	.param .u64 .ptr .align 1 _Z15reductionKernelPfPKfi_param_1,
	.param .u32 _Z15reductionKernelPfPKfi_param_2
)
{
	.reg .pred 	%p<10>;
	.reg .b32 	%r<38>;
	.reg .b32 	%f<6>;
	.reg .b64 	%rd<9>;

	ld.param.u64 	%rd2, [_Z15reductionKernelPfPKfi_param_0];
	ld.param.u64 	%rd3, [_Z15reductionKernelPfPKfi_param_1];
	ld.param.u32 	%r19, [_Z15reductionKernelPfPKfi_param_2];
	mov.u32 	%r1, %nctaid.x;
	mov.u32 	%r2, %tid.x;
	mov.u32 	%r3, %ctaid.x;
	mov.u32 	%r4, %ntid.x;
	mad.lo.s32 	%r33, %r2, %r1, %r3;
	setp.ge.u32 	%p1, %r33, %r19;
	@%p1 bra 	$L__BB1_3;
	cvta.to.global.u64 	%rd1, %rd3;
	mov.b32 	%r34, 0;
$L__BB1_2:
	mul.wide.u32 	%rd4, %r33, 4;
	add.s64 	%rd5, %rd1, %rd4;
	ld.global.f32 	%f1, [%rd5];
	mad.lo.s32 	%r21, %r34, %r4, %r2;
	shl.b32 	%r22, %r21, 2;
	mov.u32 	%r23, partialSum;
	add.s32 	%r24, %r23, %r22;
	st.shared.f32 	[%r24], %f1;
	add.s32 	%r34, %r34, 1;
	add.s32 	%r25, %r21, %r4;
	mad.lo.s32 	%r33, %r25, %r1, %r3;
	setp.lt.u32 	%p2, %r33, %r19;
	@%p2 bra 	$L__BB1_2;
$L__BB1_3:
	bar.sync 	0;
	div.u32 	%r27, %r19, %r1;
	add.s32 	%r10, %r27, 1;
	mov.b32 	%r35, 1;
$L__BB1_4:
	mov.u32 	%r36, %r35;
	shl.b32 	%r35, %r36, 1;
	setp.le.u32 	%p3, %r35, %r10;
	@%p3 bra 	$L__BB1_4;
	setp.eq.s32 	%p4, %r36, 0;
	@%p4 bra 	$L__BB1_13;
	min.u32 	%r13, %r10, %r19;
$L__BB1_7:
	bar.sync 	0;
	setp.ge.u32 	%p5, %r2, %r36;
	@%p5 bra 	$L__BB1_12;
	mov.u32 	%r37, %r2;
$L__BB1_9:
	add.s32 	%r16, %r37, %r36;
	setp.ge.u32 	%p6, %r16, %r13;
	@%p6 bra 	$L__BB1_11;
	shl.b32 	%r28, %r16, 2;
	mov.u32 	%r29, partialSum;
	add.s32 	%r30, %r29, %r28;
	ld.shared.f32 	%f2, [%r30];
	shl.b32 	%r31, %r37, 2;
	add.s32 	%r32, %r29, %r31;
	ld.shared.f32 	%f3, [%r32];
	add.f32 	%f4, %f2, %f3;
	st.shared.f32 	[%r32], %f4;
$L__BB1_11:
	add.s32 	%r37, %r37, %r4;
	setp.lt.u32 	%p7, %r37, %r36;
	@%p7 bra 	$L__BB1_9;
$L__BB1_12:
	shr.u32 	%r18, %r36, 1;
	setp.gt.u32 	%p8, %r36, 1;
	mov.u32 	%r36, %r18;
	@%p8 bra 	$L__BB1_7;
$L__BB1_13:
	bar.sync 	0;
	setp.ne.s32 	%p9, %r2, 0;
	@%p9 bra 	$L__BB1_15;
	ld.shared.f32 	%f5, [partialSum];
	cvta.to.global.u64 	%rd6, %rd2;
	mul.wide.u32 	%rd7, %r3, 4;
	add.s64 	%rd8, %rd6, %rd7;
	st.global.f32 	[%rd8], %f5;
$L__BB1_15:
	ret;

}


// ===== COMPILED SASS (sm_100) =====

	.target	sm_100

	.elftype	@"ET_EXEC"


//--------------------- .note.nv.tkinfo           --------------------------
	.section	.note.nv.tkinfo,"",@"SHT_NOTE"
	.sectionflags	@"SHF_NOTE_NV_TKINFO"
	.tkinfo
        /*0018*/ 	.word	0x00000002
        /*0030*/ 	.string	""
        /*0030*/ 	.string	"ptxas"
        /*0030*/ 	.string	"Cuda compilation tools, release 13.0, V13.0.88"
        /*0030*/ 	.string	"Build cuda_13.0.r13.0/compiler.36424714_0"
        /*0030*/ 	.string	"-arch sm_100 -m 64 "



//--------------------- .note.nv.cuinfo           --------------------------
	.section	.note.nv.cuinfo,"",@"SHT_NOTE"
	.sectionflags	@"SHF_NOTE_NV_CUINFO"
        /*0018*/ 	.short	0x0002
        /*001a*/ 	.short	0x0064
        /*001c*/ 	.short	0x0082
	.zero		2


//--------------------- .nv.info                  --------------------------
	.section	.nv.info,"",@"SHT_CUDA_INFO"
	.align	4


	//----- nvinfo : EIATTR_REGCOUNT
	.align		4
        /*0000*/ 	.byte	0x04, 0x2f
        /*0002*/ 	.short	(.L_1 - .L_0)
	.align		4
.L_0:
        /*0004*/ 	.word	index@(_Z13dotProdKernelPfPKfS1_i)
        /*0008*/ 	.word	0x00000012


	//----- nvinfo : EIATTR_FRAME_SIZE
	.align		4
.L_1:
        /*000c*/ 	.byte	0x04, 0x11
        /*000e*/ 	.short	(.L_3 - .L_2)
	.align		4
.L_2:
        /*0010*/ 	.word	index@(_Z13dotProdKernelPfPKfS1_i)
        /*0014*/ 	.word	0x00000000


	//----- nvinfo : EIATTR_REGCOUNT
	.align		4
.L_3:
        /*0018*/ 	.byte	0x04, 0x2f
        /*001a*/ 	.short	(.L_5 - .L_4)
	.align		4
.L_4:
        /*001c*/ 	.word	index@(_Z15reductionKernelPfPKfi)
        /*0020*/ 	.word	0x00000012


	//----- nvinfo : EIATTR_FRAME_SIZE
	.align		4
.L_5:
        /*0024*/ 	.byte	0x04, 0x11
        /*0026*/ 	.short	(.L_7 - .L_6)
	.align		4
.L_6:
        /*0028*/ 	.word	index@(_Z15reductionKernelPfPKfi)
        /*002c*/ 	.word	0x00000000


	//----- nvinfo : EIATTR_MIN_STACK_SIZE
	.align		4
.L_7:
        /*0030*/ 	.byte	0x04, 0x12
        /*0032*/ 	.short	(.L_9 - .L_8)
	.align		4
.L_8:
        /*0034*/ 	.word	index@(_Z15reductionKernelPfPKfi)
        /*0038*/ 	.word	0x00000000


	//----- nvinfo : EIATTR_MIN_STACK_SIZE
	.align		4
.L_9:
        /*003c*/ 	.byte	0x04, 0x12
        /*003e*/ 	.short	(.L_11 - .L_10)
	.align		4
.L_10:
        /*0040*/ 	.word	index@(_Z13dotProdKernelPfPKfS1_i)
        /*0044*/ 	.word	0x00000000
.L_11:


//--------------------- .nv.compat                --------------------------
	.section	.nv.compat,"",@"SHT_CUDA_COMPAT_INFO"
	.align	4
        /*0000*/ 	.byte	0x02, 0x09, 0x00, 0x00, 0x02, 0x02, 0x01, 0x00, 0x02, 0x05, 0x05, 0x00, 0x03, 0x07, 0x01, 0x01
        /*0010*/ 	.byte	0x02, 0x03, 0x00, 0x00, 0x02, 0x06, 0x01, 0x00, 0x04, 0x0b, 0x08, 0x00, 0x09, 0x00, 0x00, 0x00
        /*0020*/ 	.byte	0x00, 0x00, 0x00, 0x00


//--------------------- .nv.info._Z15reductionKernelPfPKfi --------------------------
	.section	.nv.info._Z15reductionKernelPfPKfi,"",@"SHT_CUDA_INFO"
	.sectionflags	@""
	.align	4


	//----- nvinfo : EIATTR_CUDA_API_VERSION
	.align		4
        /*0000*/ 	.byte	0x04, 0x37
        /*0002*/ 	.short	(.L_13 - .L_12)
.L_12:
        /*0004*/ 	.word	0x00000082


	//----- nvinfo : EIATTR_KPARAM_INFO
	.align		4
.L_13:
        /*0008*/ 	.byte	0x04, 0x17
        /*000a*/ 	.short	(.L_15 - .L_14)
.L_14:
        /*000c*/ 	.word	0x00000000
        /*0010*/ 	.short	0x0002
        /*0012*/ 	.short	0x0010
        /*0014*/ 	.byte	0x00, 0xf0, 0x11, 0x00


	//----- nvinfo : EIATTR_KPARAM_INFO
	.align		4
.L_15:
        /*0018*/ 	.byte	0x04, 0x17
        /*001a*/ 	.short	(.L_17 - .L_16)
.L_16:
        /*001c*/ 	.word	0x00000000
        /*0020*/ 	.short	0x0001
        /*0022*/ 	.short	0x0008
        /*0024*/ 	.byte	0x00, 0xf5, 0x21, 0x00


	//----- nvinfo : EIATTR_KPARAM_INFO
	.align		4
.L_17:
        /*0028*/ 	.byte	0x04, 0x17
        /*002a*/ 	.short	(.L_19 - .L_18)
.L_18:
        /*002c*/ 	.word	0x00000000
        /*0030*/ 	.short	0x0000
        /*0032*/ 	.short	0x0000
        /*0034*/ 	.byte	0x00, 0xf5, 0x21, 0x00


	//----- nvinfo : EIATTR_SPARSE_MMA_MASK
	.align		4
.L_19:
        /*0038*/ 	.byte	0x03, 0x50
        /*003a*/ 	.short	0x0000


	//----- nvinfo : EIATTR_MAXREG_COUNT
	.align		4
        /*003c*/ 	.byte	0x03, 0x1b
        /*003e*/ 	.short	0x00ff


	//----- nvinfo : EIATTR_NUM_BARRIERS
	.align		4
        /*0040*/ 	.byte	0x02, 0x4c
        /*0042*/ 	.byte	0x01
	.zero		1


	//----- nvinfo : EIATTR_MERCURY_ISA_VERSION
	.align		4
        /*0044*/ 	.byte	0x03, 0x5f
        /*0046*/ 	.short	0x0101


	//----- nvinfo : EIATTR_VRC_CTA_INIT_COUNT
	.align		4
        /*0048*/ 	.byte	0x02, 0x4a
	.zero		1
	.zero		1


	//----- nvinfo : EIATTR_EXIT_INSTR_OFFSETS
	.align		4
        /*004c*/ 	.byte	0x04, 0x1c
        /*004e*/ 	.short	(.L_21 - .L_20)


	//   ....[0]....
.L_20:
        /*0050*/ 	.word	0x00000550


	//   ....[1]....
        /*0054*/ 	.word	0x000005d0


	//----- nvinfo : EIATTR_CRS_STACK_SIZE
	.align		4
.L_21:
        /*0058*/ 	.byte	0x04, 0x1e
        /*005a*/ 	.short	(.L_23 - .L_22)
.L_22:
        /*005c*/ 	.word	0x00000000


	//----- nvinfo : EIATTR_CBANK_PARAM_SIZE
	.align		4
.L_23:
        /*0060*/ 	.byte	0x03, 0x19
        /*0062*/ 	.short	0x0014


	//----- nvinfo : EIATTR_PARAM_CBANK
	.align		4
        /*0064*/ 	.byte	0x04, 0x0a
        /*0066*/ 	.short	(.L_25 - .L_24)
	.align		4
.L_24:
        /*0068*/ 	.word	index@(.nv.constant0._Z15reductionKernelPfPKfi)
        /*006c*/ 	.short	0x0380
        /*006e*/ 	.short	0x0014


	//----- nvinfo : EIATTR_SW_WAR
	.align		4
.L_25:
        /*0070*/ 	.byte	0x04, 0x36
        /*0072*/ 	.short	(.L_27 - .L_26)
.L_26:
        /*0074*/ 	.word	0x00000008
.L_27:


//--------------------- .nv.info._Z13dotProdKernelPfPKfS1_i --------------------------
	.section	.nv.info._Z13dotProdKernelPfPKfS1_i,"",@"SHT_CUDA_INFO"
	.sectionflags	@""
	.align	4


	//----- nvinfo : EIATTR_CUDA_API_VERSION
	.align		4
        /*0000*/ 	.byte	0x04, 0x37
        /*0002*/ 	.short	(.L_29 - .L_28)
.L_28:
        /*0004*/ 	.word	0x00000082


	//----- nvinfo : EIATTR_KPARAM_INFO
	.align		4
.L_29:
        /*0008*/ 	.byte	0x04, 0x17
        /*000a*/ 	.short	(.L_31 - .L_30)
.L_30:
        /*000c*/ 	.word	0x00000000
        /*0010*/ 	.short	0x0003
        /*0012*/ 	.short	0x0018
        /*0014*/ 	.byte	0x00, 0xf0, 0x11, 0x00


	//----- nvinfo : EIATTR_KPARAM_INFO
	.align		4
.L_31:
        /*0018*/ 	.byte	0x04, 0x17
        /*001a*/ 	.short	(.L_33 - .L_32)
.L_32:
        /*001c*/ 	.word	0x00000000
        /*0020*/ 	.short	0x0002
        /*0022*/ 	.short	0x0010
        /*0024*/ 	.byte	0x00, 0xf5, 0x21, 0x00


	//----- nvinfo : EIATTR_KPARAM_INFO
	.align		4
.L_33:
        /*0028*/ 	.byte	0x04, 0x17
        /*002a*/ 	.short	(.L_35 - .L_34)
.L_34:
        /*002c*/ 	.word	0x00000000
        /*0030*/ 	.short	0x0001
        /*0032*/ 	.short	0x0008
        /*0034*/ 	.byte	0x00, 0xf5, 0x21, 0x00


	//----- nvinfo : EIATTR_KPARAM_INFO
	.align		4
.L_35:
        /*0038*/ 	.byte	0x04, 0x17
        /*003a*/ 	.short	(.L_37 - .L_36)
.L_36:
        /*003c*/ 	.word	0x00000000
        /*0040*/ 	.short	0x0000
        /*0042*/ 	.short	0x0000
        /*0044*/ 	.byte	0x00, 0xf5, 0x21, 0x00


	//----- nvinfo : EIATTR_SPARSE_MMA_MASK
	.align		4
.L_37:
        /*0048*/ 	.byte	0x03, 0x50
        /*004a*/ 	.short	0x0000


	//----- nvinfo : EIATTR_MAXREG_COUNT
	.align		4
        /*004c*/ 	.byte	0x03, 0x1b
        /*004e*/ 	.short	0x00ff


	//----- nvinfo : EIATTR_MERCURY_ISA_VERSION
	.align		4
        /*0050*/ 	.byte	0x03, 0x5f
        /*0052*/ 	.short	0x0101


	//----- nvinfo : EIATTR_VRC_CTA_INIT_COUNT
	.align		4
        /*0054*/ 	.byte	0x02, 0x4a
	.zero		1
	.zero		1


	//----- nvinfo : EIATTR_EXIT_INSTR_OFFSETS
	.align		4
        /*0058*/ 	.byte	0x04, 0x1c
        /*005a*/ 	.short	(.L_39 - .L_38)


	//   ....[0]....
.L_38:
        /*005c*/ 	.word	0x000001d0


	//----- nvinfo : EIATTR_CRS_STACK_SIZE
	.align		4
.L_39:
        /*0060*/ 	.byte	0x04, 0x1e
        /*0062*/ 	.short	(.L_41 - .L_40)
.L_40:
        /*0064*/ 	.word	0x00000000


	//----- nvinfo : EIATTR_CBANK_PARAM_SIZE
	.align		4
.L_41:
        /*0068*/ 	.byte	0x03, 0x19
        /*006a*/ 	.short	0x001c


	//----- nvinfo : EIATTR_PARAM_CBANK
	.align		4
        /*006c*/ 	.byte	0x04, 0x0a
        /*006e*/ 	.short	(.L_43 - .L_42)
	.align		4
.L_42:
        /*0070*/ 	.word	index@(.nv.constant0._Z13dotProdKernelPfPKfS1_i)
        /*0074*/ 	.short	0x0380
        /*0076*/ 	.short	0x001c


	//----- nvinfo : EIATTR_SW_WAR
	.align		4
.L_43:
        /*0078*/ 	.byte	0x04, 0x36
        /*007a*/ 	.short	(.L_45 - .L_44)
.L_44:
        /*007c*/ 	.word	0x00000008
.L_45:


//--------------------- .nv.callgraph             --------------------------
	.section	.nv.callgraph,"",@"SHT_CUDA_CALLGRAPH"
	.align	4
	.sectionentsize	8
	.align		4
        /*0000*/ 	.word	0x00000000
	.align		4
        /*0004*/ 	.word	0xffffffff
	.align		4
        /*0008*/ 	.word	0x00000000
	.align		4
        /*000c*/ 	.word	0xfffffffe
	.align		4
        /*0010*/ 	.word	0x00000000
	.align		4
        /*0014*/ 	.word	0xfffffffd
	.align		4
        /*0018*/ 	.word	0x00000000
	.align		4
        /*001c*/ 	.word	0xfffffffc


//--------------------- .text._Z15reductionKernelPfPKfi --------------------------
	.section	.text._Z15reductionKernelPfPKfi,"ax",@progbits
	.align	128
        .global         _Z15reductionKernelPfPKfi
        .type           _Z15reductionKernelPfPKfi,@function
        .size           _Z15reductionKernelPfPKfi,(.L_x_16 - _Z15reductionKernelPfPKfi)
        .other          _Z15reductionKernelPfPKfi,@"STO_CUDA_ENTRY STV_DEFAULT"
_Z15reductionKernelPfPKfi:
.text._Z15reductionKernelPfPKfi:
[----:B------:R-:W-:Y:S01]  /*0000*/  LDC R1, c[0x0][0x37c] ;  /* 0x0000df00ff017b82 */ /* 0x000fe20000000800 */
[----:B------:R-:W0:Y:S07]  /*0010*/  LDCU UR4, c[0x0][0x370] ;  /* 0x00006e00ff0477ac */ /* 0x000e2e0008000800 */
[----:B------:R-:W1:Y:S01]  /*0020*/  LDC R15, c[0x0][0x390] ;  /* 0x0000e400ff0f7b82 */ /* 0x000e620000000800 */
[----:B------:R-:W2:Y:S01]  /*0030*/  S2R R5, SR_TID.X ;  /* 0x0000000000057919 */ /* 0x000ea20000002100 */
[----:B------:R-:W-:Y:S01]  /*0040*/  BSSY.RECONVERGENT B0, `(.L_x_0) ;  /* 0x0000025000007945 */ /* 0x000fe20003800200 */
[----:B------:R-:W3:Y:S01]  /*0050*/  LDCU.64 UR8, c[0x0][0x358] ;  /* 0x00006b00ff0877ac */ /* 0x000ee20008000a00 */
[----:B------:R-:W2:Y:S01]  /*0060*/  S2R R0, SR_CTAID.X ;  /* 0x0000000000007919 */ /* 0x000ea20000002500 */
[----:B------:R-:W4:Y:S01]  /*0070*/  LDCU UR7, c[0x0][0x360] ;  /* 0x00006c00ff0777ac */ /* 0x000f220008000800 */
[----:B0-----:R-:W0:Y:S01]  /*0080*/  I2F.U32.RP R4, UR4 ;  /* 0x0000000400047d06 */ /* 0x001e220008209000 */
[----:B------:R-:W-:-:S07]  /*0090*/  ISETP.NE.U32.AND P1, PT, RZ, UR4, PT ;  /* 0x00000004ff007c0c */ /* 0x000fce000bf25070 */
[----:B0-----:R-:W0:Y:S02]  /*00a0*/  MUFU.RCP R4, R4 ;  /* 0x0000000400047308 */ /* 0x001e240000001000 */
[----:B0-----:R-:W-:-:S06]  /*00b0*/  VIADD R2, R4, 0xffffffe ;  /* 0x0ffffffe04027836 */ /* 0x001fcc0000000000 */
[----:B------:R0:W5:Y:S02]  /*00c0*/  F2I.FTZ.U32.TRUNC.NTZ R3, R2 ;  /* 0x0000000200037305 */ /* 0x000164000021f000 */
[----:B0-----:R-:W-:Y:S02]  /*00d0*/  HFMA2 R2, -RZ, RZ, 0, 0 ;  /* 0x00000000ff027431 */ /* 0x001fe400000001ff */
[----:B-----5:R-:W-:-:S04]  /*00e0*/  IMAD.MOV R7, RZ, RZ, -R3 ;  /* 0x000000ffff077224 */ /* 0x020fc800078e0a03 */
[----:B------:R-:W-:-:S04]  /*00f0*/  IMAD R7, R7, UR4, RZ ;  /* 0x0000000407077c24 */ /* 0x000fc8000f8e02ff */
[----:B------:R-:W-:-:S06]  /*0100*/  IMAD.HI.U32 R3, R3, R7, R2 ;  /* 0x0000000703037227 */ /* 0x000fcc00078e0002 */
[----:B-1----:R-:W-:-:S04]  /*0110*/  IMAD.HI.U32 R10, R3, R15, RZ ;  /* 0x0000000f030a7227 */ /* 0x002fc800078e00ff */
[----:B------:R-:W-:-:S04]  /*0120*/  IMAD.MOV R4, RZ, RZ, -R10 ;  /* 0x000000ffff047224 */ /* 0x000fc800078e0a0a */
[----:B------:R-:W-:Y:S02]  /*0130*/  IMAD R2, R4, UR4, R15 ;  /* 0x0000000404027c24 */ /* 0x000fe4000f8e020f */
[----:B--2---:R-:W-:-:S03]  /*0140*/  IMAD R4, R5, UR4, R0 ;  /* 0x0000000405047c24 */ /* 0x004fc6000f8e0200 */
[----:B------:R-:W-:Y:S02]  /*0150*/  ISETP.GE.U32.AND P0, PT, R2, UR4, PT ;  /* 0x0000000402007c0c */ /* 0x000fe4000bf06070 */
[----:B------:R-:W-:-:S11]  /*0160*/  ISETP.GE.U32.AND P3, PT, R4, R15, PT ;  /* 0x0000000f0400720c */ /* 0x000fd60003f66070 */
[----:B------:R-:W-:-:S05]  /*0170*/  @P0 VIADD R2, R2, -UR4 ;  /* 0x8000000402020c36 */ /* 0x000fca0008000000 */
[----:B------:R-:W-:Y:S01]  /*0180*/  ISETP.GE.U32.AND P2, PT, R2, UR4, PT ;  /* 0x0000000402007c0c */ /* 0x000fe2000bf46070 */
[----:B---34-:R-:W-:-:S12]  /*0190*/  @P3 BRA `(.L_x_1) ;  /* 0x00000000003c3947 */ /* 0x018fd80003800000 */
[----:B------:R-:W0:Y:S01]  /*01a0*/  S2R R9, SR_CgaCtaId ;  /* 0x0000000000097919 */ /* 0x000e220000008800 */
[----:B------:R-:W1:Y:S01]  /*01b0*/  LDC.64 R2, c[0x0][0x388] ;  /* 0x0000e200ff027b82 */ /* 0x000e620000000a00 */
[----:B------:R-:W-:Y:S02]  /*01c0*/  MOV R6, 0x400 ;  /* 0x0000040000067802 */ /* 0x000fe40000000f00 */
[----:B------:R-:W-:Y:S02]  /*01d0*/  MOV R8, RZ ;  /* 0x000000ff00087202 */ /* 0x000fe40000000f00 */
[----:B0-----:R-:W-:-:S07]  /*01e0*/  LEA R9, R9, R6, 0x18 ;  /* 0x0000000609097211 */ /* 0x001fce00078ec0ff */
.L_x_2:
[----:B01----:R-:W-:-:S06]  /*01f0*/  IMAD.WIDE.U32 R6, R4, 0x4, R2 ;  /* 0x0000000404067825 */ /* 0x003fcc00078e0002 */
[----:B------:R-:W2:Y:S01]  /*0200*/  LDG.E R6, desc[UR8][R6.64] ;  /* 0x0000000806067981 */ /* 0x000ea2000c1e1900 */
[C---:B------:R-:W-:Y:S01]  /*0210*/  IMAD R4, R8.reuse, UR7, R5 ;  /* 0x0000000708047c24 */ /* 0x040fe2000f8e0205 */
[----:B------:R-:W-:-:S03]  /*0220*/  IADD3 R8, PT, PT, R8, 0x1, RZ ;  /* 0x0000000108087810 */ /* 0x000fc60007ffe0ff */
[C---:B------:R-:W-:Y:S02]  /*0230*/  IMAD R11, R4.reuse, 0x4, R9 ;  /* 0x00000004040b7824 */ /* 0x040fe400078e0209 */
[----:B------:R-:W-:-:S04]  /*0240*/  VIADD R13, R4, UR7 ;  /* 0x00000007040d7c36 */ /* 0x000fc80008000000 */
[----:B------:R-:W-:-:S05]  /*0250*/  IMAD R4, R13, UR4, R0 ;  /* 0x000000040d047c24 */ /* 0x000fca000f8e0200 */
[----:B------:R-:W-:Y:S01]  /*0260*/  ISETP.GE.U32.AND P3, PT, R4, R15, PT ;  /* 0x0000000f0400720c */ /* 0x000fe20003f66070 */
[----:B--2---:R0:W-:-:S12]  /*0270*/  STS [R11], R6 ;  /* 0x000000060b007388 */ /* 0x0041d80000000800 */
[----:B------:R-:W-:Y:S05]  /*0280*/  @!P3 BRA `(.L_x_2) ;  /* 0xfffffffc00d8b947 */ /* 0x000fea000383ffff */
.L_x_1:
[----:B------:R-:W-:Y:S05]  /*0290*/  BSYNC.RECONVERGENT B0 ;  /* 0x0000000000007941 */ /* 0x000fea0003800200 */
.L_x_0:
[----:B------:R-:W-:Y:S01]  /*02a0*/  BAR.SYNC.DEFER_BLOCKING 0x0 ;  /* 0x0000000000007b1d */ /* 0x000fe20000010000 */
[----:B------:R-:W-:-:S05]  /*02b0*/  @P0 VIADD R10, R10, 0x1 ;  /* 0x000000010a0a0836 */ /* 0x000fca0000000000 */
[----:B------:R-:W-:Y:S02]  /*02c0*/  @P2 IADD3 R10, PT, PT, R10, 0x1, RZ ;  /* 0x000000010a0a2810 */ /* 0x000fe40007ffe0ff */
[----:B------:R-:W-:Y:S01]  /*02d0*/  @!P1 LOP3.LUT R10, RZ, UR4, RZ, 0x33, !PT ;  /* 0x00000004ff0a9c12 */ /* 0x000fe2000f8e33ff */
[----:B------:R-:W-:-:S04]  /*02e0*/  UMOV UR4, 0x1 ;  /* 0x0000000100047882 */ /* 0x000fc80000000000 */
[----:B------:R-:W-:-:S07]  /*02f0*/  VIADD R10, R10, 0x1 ;  /* 0x000000010a0a7836 */ /* 0x000fce0000000000 */
.L_x_3:
[----:B------:R-:W-:Y:S01]  /*0300*/  UMOV UR5, UR4 ;  /* 0x0000000400057c82 */ /* 0x000fe20008000000 */
[----:B------:R-:W-:-:S06]  /*0310*/  USHF.L.U32 UR4, UR4, 0x1, URZ ;  /* 0x0000000104047899 */ /* 0x000fcc00080006ff */
[----:B------:R-:W-:-:S13]  /*0320*/  ISETP.LT.U32.AND P0, PT, R10, UR4, PT ;  /* 0x000000040a007c0c */ /* 0x000fda000bf01070 */
[----:B------:R-:W-:Y:S05]  /*0330*/  @!P0 BRA `(.L_x_3) ;  /* 0xfffffffc00f08947 */ /* 0x000fea000383ffff */
[----:B------:R-:W-:Y:S02]  /*0340*/  UMOV UR4, UR5 ;  /* 0x0000000500047c82 */ /* 0x000fe40008000000 */
[----:B------:R-:W-:-:S09]  /*0350*/  UISETP.NE.AND UP0, UPT, UR4, URZ, UPT ;  /* 0x000000ff0400728c */ /* 0x000fd2000bf05270 */
[----:B------:R-:W-:Y:S05]  /*0360*/  BRA.U !UP0, `(.L_x_4) ;  /* 0x0000000108707547 */ /* 0x000fea000b800000 */
[----:B------:R-:W-:-:S07]  /*0370*/  VIMNMX.U32 R10, PT, PT, R10, R15, PT ;  /* 0x0000000f0a0a7248 */ /* 0x000fce0003fe0000 */
.L_x_10:
[----:B------:R-:W-:Y:S01]  /*0380*/  BAR.SYNC.DEFER_BLOCKING 0x0 ;  /* 0x0000000000007b1d */ /* 0x000fe20000010000 */
[----:B------:R-:W-:-:S05]  /*0390*/  ISETP.GE.U32.AND P0, PT, R5, UR4, PT ;  /* 0x0000000405007c0c */ /* 0x000fca000bf06070 */
[----:B------:R-:W-:Y:S08]  /*03a0*/  BSSY.RECONVERGENT B0, `(.L_x_5) ;  /* 0x0000014000007945 */ /* 0x000ff00003800200 */
[----:B-1----:R-:W-:Y:S05]  /*03b0*/  @P0 BRA `(.L_x_6) ;  /* 0x0000000000480947 */ /* 0x002fea0003800000 */
[----:B------:R-:W-:-:S07]  /*03c0*/  MOV R2, R5 ;  /* 0x0000000500027202 */ /* 0x000fce0000000f00 */
.L_x_9:
[----:B------:R-:W-:Y:S01]  /*03d0*/  VIADD R3, R2, UR4 ;  /* 0x0000000402037c36 */ /* 0x000fe20008000000 */
[----:B------:R-:W-:Y:S04]  /*03e0*/  BSSY.RECONVERGENT B1, `(.L_x_7) ;  /* 0x000000c000017945 */ /* 0x000fe80003800200 */
[----:B------:R-:W-:-:S13]  /*03f0*/  ISETP.GE.U32.AND P0, PT, R3, R10, PT ;  /* 0x0000000a0300720c */ /* 0x000fda0003f06070 */
[----:B-1----:R-:W-:Y:S05]  /*0400*/  @P0 BRA `(.L_x_8) ;  /* 0x0000000000240947 */ /* 0x002fea0003800000 */
[----:B------:R-:W1:Y:S01]  /*0410*/  S2UR UR6, SR_CgaCtaId ;  /* 0x00000000000679c3 */ /* 0x000e620000008800 */
[----:B------:R-:W-:Y:S02]  /*0420*/  UMOV UR5, 0x400 ;  /* 0x0000040000057882 */ /* 0x000fe40000000000 */
[----:B-1----:R-:W-:-:S06]  /*0430*/  ULEA UR5, UR6, UR5, 0x18 ;  /* 0x0000000506057291 */ /* 0x002fcc000f8ec0ff */
[----:B------:R-:W-:Y:S02]  /*0440*/  LEA R3, R3, UR5, 0x2 ;  /* 0x0000000503037c11 */ /* 0x000fe4000f8e10ff */
[----:B------:R-:W-:-:S04]  /*0450*/  LEA R4, R2, UR5, 0x2 ;  /* 0x0000000502047c11 */ /* 0x000fc8000f8e10ff */
[----:B------:R-:W-:Y:S04]  /*0460*/  LDS R3, [R3] ;  /* 0x0000000003037984 */ /* 0x000fe80000000800 */
[----:B0-----:R-:W0:Y:S02]  /*0470*/  LDS R6, [R4] ;  /* 0x0000000004067984 */ /* 0x001e240000000800 */
[----:B0-----:R-:W-:-:S05]  /*0480*/  FADD R7, R3, R6 ;  /* 0x0000000603077221 */ /* 0x001fca0000000000 */
[----:B------:R1:W-:Y:S02]  /*0490*/  STS [R4], R7 ;  /* 0x0000000704007388 */ /* 0x0003e40000000800 */
.L_x_8:
[----:B------:R-:W-:Y:S05]  /*04a0*/  BSYNC.RECONVERGENT B1 ;  /* 0x0000000000017941 */ /* 0x000fea0003800200 */
.L_x_7:
[----:B------:R-:W-:-:S04]  /*04b0*/  IADD3 R2, PT, PT, R2, UR7, RZ ;  /* 0x0000000702027c10 */ /* 0x000fc8000fffe0ff */
[----:B------:R-:W-:-:S13]  /*04c0*/  ISETP.GE.U32.AND P0, PT, R2, UR4, PT ;  /* 0x0000000402007c0c */ /* 0x000fda000bf06070 */
[----:B------:R-:W-:Y:S05]  /*04d0*/  @!P0 BRA `(.L_x_9) ;  /* 0xfffffffc00bc8947 */ /* 0x000fea000383ffff */
.L_x_6:
[----:B------:R-:W-:Y:S05]  /*04e0*/  BSYNC.RECONVERGENT B0 ;  /* 0x0000000000007941 */ /* 0x000fea0003800200 */
.L_x_5:
[----:B------:R-:W-:Y:S02]  /*04f0*/  UISETP.GT.U32.AND UP0, UPT, UR4, 0x1, UPT ;  /* 0x000000010400788c */ /* 0x000fe4000bf04070 */
[----:B------:R-:W-:-:S07]  /*0500*/  USHF.R.U32.HI UR5, URZ, 0x1, UR4 ;  /* 0x00000001ff057899 */ /* 0x000fce0008011604 */
[----:B------:R-:W-:Y:S01]  /*0510*/  UMOV UR4, UR5 ;  /* 0x0000000500047c82 */ /* 0x000fe20008000000 */
[----:B------:R-:W-:Y:S05]  /*0520*/  BRA.U UP0, `(.L_x_10) ;  /* 0xfffffffd00947547 */ /* 0x000fea000b83ffff */
.L_x_4:
[----:B------:R-:W-:Y:S01]  /*0530*/  BAR.SYNC.DEFER_BLOCKING 0x0 ;  /* 0x0000000000007b1d */ /* 0x000fe20000010000 */
[----:B------:R-:W-:-:S13]  /*0540*/  ISETP.NE.AND P0, PT, R5, RZ, PT ;  /* 0x000000ff0500720c */ /* 0x000fda0003f05270 */
[----:B------:R-:W-:Y:S05]  /*0550*/  @P0 EXIT ;  /* 0x000000000000094d */ /* 0x000fea0003800000 */
[----:B------:R-:W2:Y:S01]  /*0560*/  S2UR UR5, SR_CgaCtaId ;  /* 0x00000000000579c3 */ /* 0x000ea20000008800 */
[----:B------:R-:W-:-:S07]  /*0570*/  UMOV UR4, 0x400 ;  /* 0x0000040000047882 */ /* 0x000fce0000000000 */
[----:B------:R-:W3:Y:S01]  /*0580*/  LDC.64 R2, c[0x0][0x380] ;  /* 0x0000e000ff027b82 */ /* 0x000ee20000000a00 */
[----:B--2---:R-:W-:Y:S01]  /*0590*/  ULEA UR4, UR5, UR4, 0x18 ;  /* 0x0000000405047291 */ /* 0x004fe2000f8ec0ff */
[----:B---3--:R-:W-:-:S08]  /*05a0*/  IMAD.WIDE.U32 R2, R0, 0x4, R2 ;  /* 0x0000000400027825 */ /* 0x008fd000078e0002 */
[----:B------:R-:W2:Y:S04]  /*05b0*/  LDS R5, [UR4] ;  /* 0x00000004ff057984 */ /* 0x000ea80008000800 */
[----:B--2---:R-:W-:Y:S01]  /*05c0*/  STG.E desc[UR8][R2.64], R5 ;  /* 0x0000000502007986 */ /* 0x004fe2000c101908 */
[----:B------:R-:W-:Y:S05]  /*05d0*/  EXIT ;  /* 0x000000000000794d */ /* 0x000fea0003800000 */
.L_x_11:
[----:B------:R-:W-:-:S00]  /*05e0*/  BRA `(.L_x_11) ;  /* 0xfffffffc00fc7947 */ /* 0x000fc0000383ffff */
[----:B------:R-:W-:-:S00]  /*05f0*/  NOP ;  /* 0x0000000000007918 */ /* 0x000fc00000000000 */
        /* <DEDUP_REMOVED lines=8> */
.L_x_16:


//--------------------- .text._Z13dotProdKernelPfPKfS1_i --------------------------
	.section	.text._Z13dotProdKernelPfPKfS1_i,"ax",@progbits
	.align	128
        .global         _Z13dotProdKernelPfPKfS1_i
        .type           _Z13dotProdKernelPfPKfS1_i,@function
        .size           _Z13dotProdKernelPfPKfS1_i,(.L_x_17 - _Z13dotProdKernelPfPKfS1_i)
        .other          _Z13dotProdKernelPfPKfS1_i,@"STO_CUDA_ENTRY STV_DEFAULT"
_Z13dotProdKernelPfPKfS1_i:
.text._Z13dotProdKernelPfPKfS1_i:
[----:B------:R-:W-:Y:S01]  /*0000*/  LDC R1, c[0x0][0x37c] ;  /* 0x0000df00ff017b82 */ /* 0x000fe20000000800 */
[----:B------:R-:W0:Y:S01]  /*0010*/  S2R R3, SR_CTAID.X ;  /* 0x0000000000037919 */ /* 0x000e220000002500 */
[----:B------:R-:W0:Y:S06]  /*0020*/  LDCU UR6, c[0x0][0x360] ;  /* 0x00006c00ff0677ac */ /* 0x000e2c0008000800 */
[----:B------:R-:W1:Y:S01]  /*0030*/  LDC.64 R6, c[0x0][0x380] ;  /* 0x0000e000ff067b82 */ /* 0x000e620000000a00 */
[----:B------:R-:W-:Y:S01]  /*0040*/  BSSY.RECONVERGENT B0, `(.L_x_12) ;  /* 0x0000017000007945 */ /* 0x000fe20003800200 */
[----:B------:R-:W0:Y:S01]  /*0050*/  S2R R0, SR_TID.X ;  /* 0x0000000000007919 */ /* 0x000e220000002100 */
[----:B------:R-:W2:Y:S01]  /*0060*/  LDCU UR7, c[0x0][0x398] ;  /* 0x00007300ff0777ac */ /* 0x000ea20008000800 */
[----:B------:R-:W-:Y:S01]  /*0070*/  HFMA2 R13, -RZ, RZ, 0, 0 ;  /* 0x00000000ff0d7431 */ /* 0x000fe200000001ff */
[----:B------:R-:W3:Y:S01]  /*0080*/  LDCU.64 UR4, c[0x0][0x358] ;  /* 0x00006b00ff0477ac */ /* 0x000ee20008000a00 */
[----:B0-----:R-:W-:-:S04]  /*0090*/  IMAD R3, R3, UR6, R0 ;  /* 0x0000000603037c24 */ /* 0x001fc8000f8e0200 */
[C---:B-1----:R-:W-:Y:S01]  /*00a0*/  IMAD.WIDE.U32 R6, R3.reuse, 0x4, R6 ;  /* 0x0000000403067825 */ /* 0x042fe200078e0006 */
[----:B--2---:R-:W-:-:S13]  /*00b0*/  ISETP.GE.U32.AND P0, PT, R3, UR7, PT ;  /* 0x0000000703007c0c */ /* 0x004fda000bf06070 */
[----:B---3--:R-:W-:Y:S05]  /*00c0*/  @P0 BRA `(.L_x_13) ;  /* 0x0000000000380947 */ /* 0x008fea0003800000 */
[----:B------:R-:W0:Y:S01]  /*00d0*/  LDC R0, c[0x0][0x370] ;  /* 0x0000dc00ff007b82 */ /* 0x000e220000000800 */
[----:B------:R-:W-:Y:S02]  /*00e0*/  MOV R15, R3 ;  /* 0x00000003000f7202 */ /* 0x000fe40000000f00 */
[----:B------:R-:W-:-:S05]  /*00f0*/  MOV R13, RZ ;  /* 0x000000ff000d7202 */ /* 0x000fca0000000f00 */
[----:B------:R-:W1:Y:S08]  /*0100*/  LDC.64 R8, c[0x0][0x388] ;  /* 0x0000e200ff087b82 */ /* 0x000e700000000a00 */
[----:B------:R-:W2:Y:S01]  /*0110*/  LDC.64 R10, c[0x0][0x390] ;  /* 0x0000e400ff0a7b82 */ /* 0x000ea20000000a00 */
[----:B0-----:R-:W-:-:S07]  /*0120*/  IMAD R0, R0, UR6, RZ ;  /* 0x0000000600007c24 */ /* 0x001fce000f8e02ff */
.L_x_14:
[----:B-1----:R-:W-:-:S04]  /*0130*/  IMAD.WIDE.U32 R2, R15, 0x4, R8 ;  /* 0x000000040f027825 */ /* 0x002fc800078e0008 */
[----:B--2---:R-:W-:Y:S02]  /*0140*/  IMAD.WIDE.U32 R4, R15, 0x4, R10 ;  /* 0x000000040f047825 */ /* 0x004fe400078e000a */
[----:B------:R-:W2:Y:S04]  /*0150*/  LDG.E R2, desc[UR4][R2.64] ;  /* 0x0000000402027981 */ /* 0x000ea8000c1e1900 */
[----:B------:R-:W2:Y:S01]  /*0160*/  LDG.E R4, desc[UR4][R4.64] ;  /* 0x0000000404047981 */ /* 0x000ea2000c1e1900 */
[----:B------:R-:W-:-:S04]  /*0170*/  IADD3 R15, PT, PT, R0, R15, RZ ;  /* 0x0000000f000f7210 */ /* 0x000fc80007ffe0ff */
[----:B------:R-:W-:Y:S01]  /*0180*/  ISETP.GE.U32.AND P0, PT, R15, UR7, PT ;  /* 0x000000070f007c0c */ /* 0x000fe2000bf06070 */
[----:B--2---:R-:W-:-:S12]  /*0190*/  FFMA R13, R2, R4, R13 ;  /* 0x00000004020d7223 */ /* 0x004fd8000000000d */
[----:B------:R-:W-:Y:S05]  /*01a0*/  @!P0 BRA `(.L_x_14) ;  /* 0xfffffffc00e08947 */ /* 0x000fea000383ffff */
.L_x_13:
[----:B------:R-:W-:Y:S05]  /*01b0*/  BSYNC.RECONVERGENT B0 ;  /* 0x0000000000007941 */ /* 0x000fea0003800200 */
.L_x_12:
[----:B------:R-:W-:Y:S01]  /*01c0*/  STG.E desc[UR4][R6.64], R13 ;  /* 0x0000000d06007986 */ /* 0x000fe2000c101904 */
[----:B------:R-:W-:Y:S05]  /*01d0*/  EXIT ;  /* 0x000000000000794d */ /* 0x000fea0003800000 */
.L_x_15:
        /* <DEDUP_REMOVED lines=10> */
.L_x_17:


//--------------------- .nv.shared._Z15reductionKernelPfPKfi --------------------------
	.section	.nv.shared._Z15reductionKernelPfPKfi,"aw",@nobits
	.sectionflags	@""
	.align	16
	.zero		1024


//--------------------- .nv.shared.reserved.0     --------------------------
	.section	.nv.shared.reserved.0,"aw",@nobits
	.weak		__nv_reservedSMEM_offset_0_alias
	.size		__nv_reservedSMEM_offset_0_alias, 0, 64
	.other		__nv_reservedSMEM_offset_0_alias,@"STO_CUDA_RESERVED_SHARED STV_DEFAULT"
__nv_reservedSMEM_offset_0_alias:
	.zero		0
	.zero		64


//--------------------- .nv.shared._Z13dotProdKernelPfPKfS1_i --------------------------
	.section	.nv.shared._Z13dotProdKernelPfPKfS1_i,"aw",@nobits
	.sectionflags	@""
	.align	16
	.zero		1024


//--------------------- .nv.constant0._Z15reductionKernelPfPKfi --------------------------
	.section	.nv.constant0._Z15reductionKernelPfPKfi,"a",@progbits
	.sectionflags	@""
	.align	4
.nv.constant0._Z15reductionKernelPfPKfi:
	.zero		916


//--------------------- .nv.constant0._Z13dotProdKernelPfPKfS1_i --------------------------
	.section	.nv.constant0._Z13dotProdKernelPfPKfS1_i,"a",@progbits
	.sectionflags	@""
	.align	4
.nv.constant0._Z13dotProdKernelPfPKfS1_i:
	.zero		924


//--------------------- SYMBOLS --------------------------

	.type		.nv.reservedSmem.offset0,@object
	.size		.nv.reservedSmem.offset0,0x4
	.type		.nv.reservedSmem.cap,@object
	.size		.nv.reservedSmem.cap,0x4
